	.headerflags	@"EF_CUDA_TEXMODE_UNIFIED EF_CUDA_64BIT_ADDRESS EF_CUDA_ACCELERATORS EF_CUDA_SM90 EF_CUDA_VIRTUAL_SM(EF_CUDA_SM90)"
	.elftype	@"ET_EXEC"


//--------------------- .nv.info                  --------------------------
	.section	.nv.info,"",@"SHT_CUDA_INFO"
	.align	4


	//----- nvinfo : EIATTR_REGCOUNT
	.align		4
        /*0000*/ 	.byte	0x04, 0x2f
        /*0002*/ 	.short	(.L_1 - .L_0)
	.align		4
.L_0:
        /*0004*/ 	.word	index@(triton_poi_fused_mul_transpose_4)
        /*0008*/ 	.word	0x00000018


	//----- nvinfo : EIATTR_MIN_STACK_SIZE
	.align		4
.L_1:
        /*000c*/ 	.byte	0x04, 0x12
        /*000e*/ 	.short	(.L_3 - .L_2)
	.align		4
.L_2:
        /*0010*/ 	.word	index@(triton_poi_fused_mul_transpose_4)
        /*0014*/ 	.word	0x00000000


	//----- nvinfo : EIATTR_FRAME_SIZE
	.align		4
.L_3:
        /*0018*/ 	.byte	0x04, 0x11
        /*001a*/ 	.short	(.L_5 - .L_4)
	.align		4
.L_4:
        /*001c*/ 	.word	index@(triton_poi_fused_mul_transpose_4)
        /*0020*/ 	.word	0x00000000


	//----- nvinfo : EIATTR_MIN_STACK_SIZE
	.align		4
.L_5:
        /*0024*/ 	.byte	0x04, 0x12
        /*0026*/ 	.short	(.L_7 - .L_6)
	.align		4
.L_6:
        /*0028*/ 	.word	index@(triton_poi_fused_mul_transpose_4)
        /*002c*/ 	.word	0x00000000
.L_7:


//--------------------- .nv.info.triton_poi_fused_mul_transpose_4 --------------------------
	.section	.nv.info.triton_poi_fused_mul_transpose_4,"",@"SHT_CUDA_INFO"
	.sectionflags	@""
	.align	4


	//----- nvinfo : EIATTR_CUDA_API_VERSION
	.align		4
        /*0000*/ 	.byte	0x04, 0x37
        /*0002*/ 	.short	(.L_9 - .L_8)
.L_8:
        /*0004*/ 	.word	0x0000007c


	//----- nvinfo : EIATTR_KPARAM_INFO
	.align		4
.L_9:
        /*0008*/ 	.byte	0x04, 0x17
        /*000a*/ 	.short	(.L_11 - .L_10)
.L_10:
        /*000c*/ 	.word	0x00000000
        /*0010*/ 	.short	0x0007
        /*0012*/ 	.short	0x0034
        /*0014*/ 	.byte	0x00, 0xf0, 0x11, 0x00


	//----- nvinfo : EIATTR_KPARAM_INFO
	.align		4
.L_11:
        /*0018*/ 	.byte	0x04, 0x17
        /*001a*/ 	.short	(.L_13 - .L_12)
.L_12:
        /*001c*/ 	.word	0x00000000
        /*0020*/ 	.short	0x0006
        /*0022*/ 	.short	0x0030
        /*0024*/ 	.byte	0x00, 0xf0, 0x11, 0x00


	//----- nvinfo : EIATTR_KPARAM_INFO
	.align		4
.L_13:
        /*0028*/ 	.byte	0x04, 0x17
        /*002a*/ 	.short	(.L_15 - .L_14)
.L_14:
        /*002c*/ 	.word	0x00000000
        /*0030*/ 	.short	0x0005
        /*0032*/ 	.short	0x0028
        /*0034*/ 	.byte	0x00, 0xf4, 0x21, 0x00


	//----- nvinfo : EIATTR_KPARAM_INFO
	.align		4
.L_15:
        /*0038*/ 	.byte	0x04, 0x17
        /*003a*/ 	.short	(.L_17 - .L_16)
.L_16:
        /*003c*/ 	.word	0x00000000
        /*0040*/ 	.short	0x0004
        /*0042*/ 	.short	0x0020
        /*0044*/ 	.byte	0x00, 0xf4, 0x21, 0x00


	//----- nvinfo : EIATTR_KPARAM_INFO
	.align		4
.L_17:
        /*0048*/ 	.byte	0x04, 0x17
        /*004a*/ 	.short	(.L_19 - .L_18)
.L_18:
        /*004c*/ 	.word	0x00000000
        /*0050*/ 	.short	0x0003
        /*0052*/ 	.short	0x0018
        /*0054*/ 	.byte	0x00, 0xf4, 0x21, 0x00


	//----- nvinfo : EIATTR_KPARAM_INFO
	.align		4
.L_19:
        /*0058*/ 	.byte	0x04, 0x17
        /*005a*/ 	.short	(.L_21 - .L_20)
.L_20:
        /*005c*/ 	.word	0x00000000
        /*0060*/ 	.short	0x0002
        /*0062*/ 	.short	0x0010
        /*0064*/ 	.byte	0x00, 0xf4, 0x21, 0x00


	//----- nvinfo : EIATTR_KPARAM_INFO
	.align		4
.L_21:
        /*0068*/ 	.byte	0x04, 0x17
        /*006a*/ 	.short	(.L_23 - .L_22)
.L_22:
        /*006c*/ 	.word	0x00000000
        /*0070*/ 	.short	0x0001
        /*0072*/ 	.short	0x0008
        /*0074*/ 	.byte	0x00, 0xf4, 0x21, 0x00


	//----- nvinfo : EIATTR_KPARAM_INFO
	.align		4
.L_23:
        /*0078*/ 	.byte	0x04, 0x17
        /*007a*/ 	.short	(.L_25 - .L_24)
.L_24:
        /*007c*/ 	.word	0x00000000
        /*0080*/ 	.short	0x0000
        /*0082*/ 	.short	0x0000
        /*0084*/ 	.byte	0x00, 0xf4, 0x21, 0x00


	//----- nvinfo : EIATTR_SPARSE_MMA_MASK
	.align		4
.L_25:
        /*0088*/ 	.byte	0x03, 0x50
        /*008a*/ 	.short	0x0000


	//----- nvinfo : EIATTR_MAXREG_COUNT
	.align		4
        /*008c*/ 	.byte	0x03, 0x1b
        /*008e*/ 	.short	0x00ff


	//----- nvinfo : EIATTR_EXIT_INSTR_OFFSETS
	.align		4
        /*0090*/ 	.byte	0x04, 0x1c
        /*0092*/ 	.short	(.L_27 - .L_26)


	//   ....[0]....
.L_26:
        /*0094*/ 	.word	0x00000550


	//   ....[1]....
        /*0098*/ 	.word	0x00000570


	//----- nvinfo : EIATTR_REQNTID
	.align		4
.L_27:
        /*009c*/ 	.byte	0x04, 0x10
        /*009e*/ 	.short	(.L_29 - .L_28)
.L_28:
        /*00a0*/ 	.word	0x00000080
        /*00a4*/ 	.word	0x00000001
        /*00a8*/ 	.word	0x00000001


	//----- nvinfo : EIATTR_CBANK_PARAM_SIZE
	.align		4
.L_29:
        /*00ac*/ 	.byte	0x03, 0x19
        /*00ae*/ 	.short	0x0038


	//----- nvinfo : EIATTR_PARAM_CBANK
	.align		4
        /*00b0*/ 	.byte	0x04, 0x0a
        /*00b2*/ 	.short	(.L_31 - .L_30)
	.align		4
.L_30:
        /*00b4*/ 	.word	index@(.nv.constant0.triton_poi_fused_mul_transpose_4)
        /*00b8*/ 	.short	0x0210
        /*00ba*/ 	.short	0x0038


	//----- nvinfo : EIATTR_SW_WAR
	.align		4
.L_31:
        /*00bc*/ 	.byte	0x04, 0x36
        /*00be*/ 	.short	(.L_33 - .L_32)
.L_32:
        /*00c0*/ 	.word	0x00000008
.L_33:


//--------------------- .nv.callgraph             --------------------------
	.section	.nv.callgraph,"",@"SHT_CUDA_CALLGRAPH"
	.align	4
	.sectionentsize	8
	.align		4
        /*0000*/ 	.word	0x00000000
	.align		4
        /*0004*/ 	.word	0xffffffff
	.align		4
        /*0008*/ 	.word	0x00000000
	.align		4
        /*000c*/ 	.word	0xfffffffe
	.align		4
        /*0010*/ 	.word	0x00000000
	.align		4
        /*0014*/ 	.word	0xfffffffd
	.align		4
        /*0018*/ 	.word	0x00000000
	.align		4
        /*001c*/ 	.word	0xfffffffc


//--------------------- .text.triton_poi_fused_mul_transpose_4 --------------------------
	.section	.text.triton_poi_fused_mul_transpose_4,"ax",@progbits
	.sectionflags	@"SHF_BARRIERS=1"
	.align	128
        .global         triton_poi_fused_mul_transpose_4
        .type           triton_poi_fused_mul_transpose_4,@function
        .size           triton_poi_fused_mul_transpose_4,(.L_x_1 - triton_poi_fused_mul_transpose_4)
        .other          triton_poi_fused_mul_transpose_4,@"STO_CUDA_ENTRY STV_DEFAULT"
triton_poi_fused_mul_transpose_4:
.text.triton_poi_fused_mul_transpose_4:
[----:B------:R-:W0:Y:S01]  /*0000*/  LDC R1, c[0x0][0x28] ;  /* 0x00000a00ff017b82 */ /* 0x000e220000000800 */
[----:B------:R-:W1:Y:S07]  /*0010*/  S2R R3, SR_CTAID.Y ;  /* 0x0000000000037919 */ /* 0x000e6e0000002600 */
[----:B------:R-:W2:Y:S01]  /*0020*/  LDC.64 R8, c[0x0][0x218] ;  /* 0x00008600ff087b82 */ /* 0x000ea20000000a00 */
[----:B------:R-:W-:Y:S01]  /*0030*/  ULDC.64 UR6, c[0x0][0x208] ;  /* 0x0000820000067ab9 */ /* 0x000fe20000000a00 */
[----:B------:R-:W3:Y:S01]  /*0040*/  S2R R2, SR_TID.X ;  /* 0x0000000000027919 */ /* 0x000ee20000002100 */
[----:B------:R-:W4:Y:S05]  /*0050*/  S2R R5, SR_CTAID.X ;  /* 0x0000000000057919 */ /* 0x000f2a0000002500 */
[----:B------:R-:W5:Y:S08]  /*0060*/  LDC.64 R10, c[0x0][0x220] ;  /* 0x00008800ff0a7b82 */ /* 0x000f700000000a00 */
[----:B------:R-:W5:Y:S01]  /*0070*/  LDC.64 R6, c[0x0][0x210] ;  /* 0x00008400ff067b82 */ /* 0x000f620000000a00 */
[----:B-1----:R-:W-:Y:S01]  /*0080*/  IMAD.SHL.U32 R0, R3, 0x10, RZ ;  /* 0x0000001003007824 */ /* 0x002fe200078e00ff */
[----:B------:R-:W-:Y:S01]  /*0090*/  SHF.R.S32.HI R4, RZ, 0x1b, R3 ;  /* 0x0000001bff047819 */ /* 0x000fe20000011403 */
[----:B---3--:R-:W-:-:S03]  /*00a0*/  IMAD.SHL.U32 R3, R2, 0x2, RZ ;  /* 0x0000000202037824 */ /* 0x008fc600078e00ff */
[----:B------:R-:W-:Y:S02]  /*00b0*/  SGXT R4, R4, 0x1 ;  /* 0x000000010404781a */ /* 0x000fe40000000200 */
[----:B------:R-:W-:Y:S02]  /*00c0*/  SHF.R.U32.HI R12, RZ, 0x3, R2 ;  /* 0x00000003ff0c7819 */ /* 0x000fe40000011602 */
[----:B------:R-:W-:Y:S01]  /*00d0*/  LOP3.LUT R13, R0, 0xe, R3, 0xf8, !PT ;  /* 0x0000000e000d7812 */ /* 0x000fe200078ef803 */
[----:B----4-:R-:W-:Y:S01]  /*00e0*/  IMAD.SHL.U32 R3, R5, 0x10, RZ ;  /* 0x0000001005037824 */ /* 0x010fe200078e00ff */
[----:B------:R-:W-:Y:S02]  /*00f0*/  SGXT.U32 R12, R12, 0x4 ;  /* 0x000000040c0c781a */ /* 0x000fe40000000000 */
[----:B------:R-:W-:Y:S02]  /*0100*/  LEA.HI R4, R4, R13, RZ, 0x2 ;  /* 0x0000000d04047211 */ /* 0x000fe400078f10ff */
[----:B------:R-:W-:-:S02]  /*0110*/  LOP3.LUT R14, R3, R12, RZ, 0xfc, !PT ;  /* 0x0000000c030e7212 */ /* 0x000fc400078efcff */
[----:B------:R-:W-:Y:S02]  /*0120*/  LOP3.LUT R4, R4, 0xfffffffc, RZ, 0xc0, !PT ;  /* 0xfffffffc04047812 */ /* 0x000fe400078ec0ff */
[----:B------:R-:W-:-:S03]  /*0130*/  ISETP.GE.AND P0, PT, R14, 0x11, PT ;  /* 0x000000110e00780c */ /* 0x000fc60003f06270 */
[----:B------:R-:W-:Y:S01]  /*0140*/  IMAD.IADD R21, R13, 0x1, -R4 ;  /* 0x000000010d157824 */ /* 0x000fe200078e0a04 */
[----:B------:R-:W-:-:S03]  /*0150*/  CS2R R4, SRZ ;  /* 0x0000000000047805 */ /* 0x000fc6000001ff00 */
[C---:B--2---:R-:W-:Y:S01]  /*0160*/  IMAD.WIDE R16, R21.reuse, 0x4, R8 ;  /* 0x0000000415107825 */ /* 0x044fe200078e0208 */
[----:B------:R-:W-:Y:S02]  /*0170*/  ISETP.LT.AND P1, PT, R21, RZ, !P0 ;  /* 0x000000ff1500720c */ /* 0x000fe40004721270 */
[----:B------:R-:W-:Y:S02]  /*0180*/  CS2R R8, SRZ ;  /* 0x0000000000087805 */ /* 0x000fe4000001ff00 */
[----:B------:R-:W-:Y:S01]  /*0190*/  ISETP.LT.AND P0, PT, R13, 0x10, !P0 ;  /* 0x000000100d00780c */ /* 0x000fe20004701270 */
[----:B-----5:R-:W-:Y:S01]  /*01a0*/  IMAD.WIDE R18, R21, 0x4, R10 ;  /* 0x0000000415127825 */ /* 0x020fe200078e020a */
[----:B------:R-:W-:Y:S02]  /*01b0*/  ISETP.LT.AND P1, PT, R13, 0x10, P1 ;  /* 0x000000100d00780c */ /* 0x000fe40000f21270 */
[----:B------:R-:W-:Y:S01]  /*01c0*/  ISETP.LT.U32.AND P2, PT, R21, -0x4, P0 ;  /* 0xfffffffc1500780c */ /* 0x000fe20000741070 */
[----:B------:R-:W-:-:S10]  /*01d0*/  IMAD R11, R14, 0x10, R13 ;  /* 0x000000100e0b7824 */ /* 0x000fd400078e020d */
[----:B------:R-:W2:Y:S04]  /*01e0*/  @P1 LDG.E.EL.64 R4, desc[UR6][R16.64+0x10] ;  /* 0x0000100610041981 */ /* 0x000ea8000c2e1b00 */
[----:B------:R-:W3:Y:S01]  /*01f0*/  @P2 LDG.E.EL.64 R8, desc[UR6][R18.64] ;  /* 0x0000000612082981 */ /* 0x000ee2000c2e1b00 */
[----:B------:R-:W-:Y:S01]  /*0200*/  CS2R R14, SRZ ;  /* 0x00000000000e7805 */ /* 0x000fe2000001ff00 */
[----:B0-----:R-:W-:-:S05]  /*0210*/  IMAD.WIDE R6, R11, 0x4, R6 ;  /* 0x000000040b067825 */ /* 0x001fca00078e0206 */
[----:B------:R0:W4:Y:S01]  /*0220*/  @P0 LDG.E.EL.64 R14, desc[UR6][R6.64] ;  /* 0x00000006060e0981 */ /* 0x000122000c2e1b00 */
[----:B------:R-:W1:Y:S01]  /*0230*/  S2UR UR5, SR_CgaCtaId ;  /* 0x00000000000579c3 */ /* 0x000e620000008800 */
[----:B------:R-:W-:Y:S01]  /*0240*/  ISETP.GE.AND P3, PT, R21, RZ, PT ;  /* 0x000000ff1500720c */ /* 0x000fe20003f66270 */
[----:B------:R-:W-:Y:S01]  /*0250*/  UMOV UR4, 0x400 ;  /* 0x0000040000047882 */ /* 0x000fe20000000000 */
[----:B------:R-:W-:-:S04]  /*0260*/  LOP3.LUT R10, R2, 0x7f, RZ, 0xc0, !PT ;  /* 0x0000007f020a7812 */ /* 0x000fc800078ec0ff */
[----:B0-----:R-:W-:Y:S02]  /*0270*/  LOP3.LUT R7, R10, 0x80, RZ, 0xfc, !PT ;  /* 0x000000800a077812 */ /* 0x001fe400078efcff */
[----:B------:R-:W-:-:S04]  /*0280*/  SHF.R.U32.HI R6, RZ, 0x2, R2 ;  /* 0x00000002ff067819 */ /* 0x000fc80000011602 */
[----:B------:R-:W-:Y:S01]  /*0290*/  LOP3.LUT R6, R6, 0x1c, RZ, 0xc0, !PT ;  /* 0x0000001c06067812 */ /* 0x000fe200078ec0ff */
[----:B-1----:R-:W-:Y:S01]  /*02a0*/  UPRMT UR4, UR5, 0x654, UR4 ;  /* 0x0000065405047896 */ /* 0x002fe20008000004 */
[----:B--2---:R-:W-:Y:S01]  /*02b0*/  SEL R13, R4, RZ, P1 ;  /* 0x000000ff040d7207 */ /* 0x004fe20000800000 */
[----:B------:R-:W-:Y:S01]  /*02c0*/  IMAD.SHL.U32 R4, R2, 0x20, RZ ;  /* 0x0000002002047824 */ /* 0x000fe200078e00ff */
[----:B---3--:R-:W-:Y:S02]  /*02d0*/  @P3 SEL R13, R8, RZ, P2 ;  /* 0x000000ff080d3207 */ /* 0x008fe40001000000 */
[----:B------:R-:W-:Y:S02]  /*02e0*/  SEL R8, R5, RZ, P1 ;  /* 0x000000ff05087207 */ /* 0x000fe40000800000 */
[----:B------:R-:W-:Y:S02]  /*02f0*/  LOP3.LUT R5, R4, 0xe0, RZ, 0xc0, !PT ;  /* 0x000000e004057812 */ /* 0x000fe400078ec0ff */
[----:B------:R-:W-:-:S02]  /*0300*/  @P3 SEL R8, R9, RZ, P2 ;  /* 0x000000ff09083207 */ /* 0x000fc40001000000 */
[C---:B------:R-:W-:Y:S02]  /*0310*/  LOP3.LUT R4, R5.reuse, 0x10, RZ, 0xfc, !PT ;  /* 0x0000001005047812 */ /* 0x040fe400078efcff */
[C---:B------:R-:W-:Y:S02]  /*0320*/  LOP3.LUT R12, R5.reuse, R12, RZ, 0xfc, !PT ;  /* 0x0000000c050c7212 */ /* 0x040fe400078efcff */
[----:B------:R-:W-:Y:S02]  /*0330*/  LEA.HI R5, R5, UR4, RZ, 0x1e ;  /* 0x0000000405057c11 */ /* 0x000fe4000f8ff0ff */
[----:B------:R-:W-:Y:S02]  /*0340*/  SHF.R.U32.HI R9, RZ, 0x2, R7 ;  /* 0x00000002ff097819 */ /* 0x000fe40000011607 */
[----:B------:R-:W-:Y:S01]  /*0350*/  LEA.HI R7, R4, UR4, RZ, 0x1e ;  /* 0x0000000404077c11 */ /* 0x000fe2000f8ff0ff */
[----:B------:R-:W-:Y:S02]  /*0360*/  IMAD R17, R12, 0x4, R5 ;  /* 0x000000040c117824 */ /* 0x000fe400078e0205 */
[----:B----4-:R-:W-:Y:S01]  /*0370*/  FADD R4, R13, R14 ;  /* 0x0000000e0d047221 */ /* 0x010fe20000000000 */
[----:B------:R-:W-:Y:S01]  /*0380*/  FADD R5, R8, R15 ;  /* 0x0000000f08057221 */ /* 0x000fe20000000000 */
[----:B------:R-:W-:Y:S01]  /*0390*/  LOP3.LUT R9, R9, 0x3c, RZ, 0xc0, !PT ;  /* 0x0000003c09097812 */ /* 0x000fe200078ec0ff */
[----:B------:R-:W-:Y:S01]  /*03a0*/  IMAD R12, R12, 0x4, R7 ;  /* 0x000000040c0c7824 */ /* 0x000fe200078e0207 */
[----:B------:R-:W-:Y:S01]  /*03b0*/  SHF.R.U32.HI R13, RZ, 0x4, R2 ;  /* 0x00000004ff0d7819 */ /* 0x000fe20000011602 */
[----:B------:R-:W-:Y:S01]  /*03c0*/  STS [R17], R4 ;  /* 0x0000000411007388 */ /* 0x000fe20000000800 */
[----:B------:R-:W-:Y:S01]  /*03d0*/  VIADD R7, R6, UR4 ;  /* 0x0000000406077c36 */ /* 0x000fe20008000000 */
[----:B------:R-:W-:Y:S01]  /*03e0*/  LOP3.LUT R2, R3, 0xf, R2, 0xf8, !PT ;  /* 0x0000000f03027812 */ /* 0x000fe200078ef802 */
[----:B------:R-:W-:Y:S01]  /*03f0*/  VIADD R9, R9, UR4 ;  /* 0x0000000409097c36 */ /* 0x000fe20008000000 */
[----:B------:R-:W-:Y:S01]  /*0400*/  STS [R12+0x40], R5 ;  /* 0x000040050c007388 */ /* 0x000fe20000000800 */
[C---:B------:R-:W-:Y:S01]  /*0410*/  IMAD R14, R10.reuse, 0x4, R7 ;  /* 0x000000040a0e7824 */ /* 0x040fe200078e0207 */
[----:B------:R-:W-:Y:S01]  /*0420*/  SGXT.U32 R13, R13, 0x3 ;  /* 0x000000030d0d781a */ /* 0x000fe20000000000 */
[----:B------:R-:W-:Y:S01]  /*0430*/  IMAD R10, R10, 0x4, R9 ;  /* 0x000000040a0a7824 */ /* 0x000fe200078e0209 */
[----:B------:R-:W-:Y:S01]  /*0440*/  BAR.SYNC.DEFER_BLOCKING 0x0 ;  /* 0x0000000000007b1d */ /* 0x000fe20000010000 */
[----:B------:R-:W-:-:S02]  /*0450*/  ISETP.GE.AND P1, PT, R2, 0x11, PT ;  /* 0x000000110200780c */ /* 0x000fc40003f26270 */
[----:B------:R-:W-:-:S05]  /*0460*/  LOP3.LUT R13, R0, R13, RZ, 0xfc, !PT ;  /* 0x0000000d000d7212 */ /* 0x000fca00078efcff */
[----:B------:R-:W0:Y:S01]  /*0470*/  LDC.64 R8, c[0x0][0x230] ;  /* 0x00008c00ff087b82 */ /* 0x000e220000000a00 */
[C---:B------:R-:W-:Y:S01]  /*0480*/  LOP3.LUT R0, R13.reuse, 0x8, RZ, 0xfc, !PT ;  /* 0x000000080d007812 */ /* 0x040fe200078efcff */
[C---:B------:R-:W-:Y:S01]  /*0490*/  IMAD R3, R13.reuse, 0x11, R2 ;  /* 0x000000110d037824 */ /* 0x040fe200078e0202 */
[----:B------:R-:W-:Y:S02]  /*04a0*/  ISETP.LT.AND P2, PT, R13, 0x10, !P1 ;  /* 0x000000100d00780c */ /* 0x000fe40004f41270 */
[----:B------:R-:W-:Y:S01]  /*04b0*/  ISETP.LT.AND P1, PT, R0, 0x10, !P1 ;  /* 0x000000100000780c */ /* 0x000fe20004f21270 */
[C---:B------:R-:W-:Y:S02]  /*04c0*/  VIADD R13, R3.reuse, 0x88 ;  /* 0x00000088030d7836 */ /* 0x040fe40000000000 */
[----:B------:R-:W1:Y:S01]  /*04d0*/  LDC.64 R6, c[0x0][0x238] ;  /* 0x00008e00ff067b82 */ /* 0x000e620000000a00 */
[----:B------:R-:W2:Y:S04]  /*04e0*/  LDS R15, [R14] ;  /* 0x000000000e0f7984 */ /* 0x000ea80000000800 */
[----:B------:R-:W3:Y:S01]  /*04f0*/  LDS R19, [R10+0x200] ;  /* 0x000200000a137984 */ /* 0x000ee20000000800 */
[----:B0-----:R-:W-:-:S04]  /*0500*/  IMAD.WIDE R2, R3, 0x4, R8 ;  /* 0x0000000403027825 */ /* 0x001fc800078e0208 */
[----:B------:R-:W-:-:S04]  /*0510*/  IMAD.WIDE R8, R13, 0x4, R8 ;  /* 0x000000040d087825 */ /* 0x000fc800078e0208 */
[----:B-1----:R-:W-:Y:S01]  /*0520*/  IMAD.WIDE R6, R11, 0x4, R6 ;  /* 0x000000040b067825 */ /* 0x002fe200078e0206 */
[----:B--2---:R0:W-:Y:S04]  /*0530*/  @P2 STG.E desc[UR6][R2.64], R15 ;  /* 0x0000000f02002986 */ /* 0x0041e8000c101906 */
[----:B---3--:R0:W-:Y:S02]  /*0540*/  @P1 STG.E desc[UR6][R8.64], R19 ;  /* 0x0000001308001986 */ /* 0x0081e4000c101906 */
[----:B0-----:R-:W-:Y:S05]  /*0550*/  @!P0 EXIT ;  /* 0x000000000000894d */ /* 0x001fea0003800000 */
[----:B------:R-:W-:Y:S01]  /*0560*/  STG.E.64 desc[UR6][R6.64], R4 ;  /* 0x0000000406007986 */ /* 0x000fe2000c101b06 */
[----:B------:R-:W-:Y:S05]  /*0570*/  EXIT ;  /* 0x000000000000794d */ /* 0x000fea0003800000 */
.L_x_0:
[----:B------:R-:W-:-:S00]  /*0580*/  BRA `(.L_x_0) ;  /* 0xfffffffc00fc7947 */ /* 0x000fc0000383ffff */
[----:B------:R-:W-:-:S00]  /*0590*/  NOP ;  /* 0x0000000000007918 */ /* 0x000fc00000000000 */
        /* <DEDUP_REMOVED lines=14> */
.L_x_1:


//--------------------- .nv.shared.triton_poi_fused_mul_transpose_4 --------------------------
	.section	.nv.shared.triton_poi_fused_mul_transpose_4,"aw",@nobits
	.sectionflags	@""
	.align	16
	.zero		1024


//--------------------- .nv.constant0.triton_poi_fused_mul_transpose_4 --------------------------
	.section	.nv.constant0.triton_poi_fused_mul_transpose_4,"a",@progbits
	.sectionflags	@""
	.align	4
.nv.constant0.triton_poi_fused_mul_transpose_4:
	.zero		584
